	.headerflags	@"EF_CUDA_TEXMODE_UNIFIED EF_CUDA_64BIT_ADDRESS EF_CUDA_ACCELERATORS EF_CUDA_SM90 EF_CUDA_VIRTUAL_SM(EF_CUDA_SM90)"
	.elftype	@"ET_EXEC"


//--------------------- .nv.info                  --------------------------
	.section	.nv.info,"",@"SHT_CUDA_INFO"
	.align	4


	//----- nvinfo : EIATTR_REGCOUNT
	.align		4
        /*0000*/ 	.byte	0x04, 0x2f
        /*0002*/ 	.short	(.L_1 - .L_0)
	.align		4
.L_0:
        /*0004*/ 	.word	index@(triton_poi_fused_max_pool2d_with_indices_33)
        /*0008*/ 	.word	0x00000055


	//----- nvinfo : EIATTR_MIN_STACK_SIZE
	.align		4
.L_1:
        /*000c*/ 	.byte	0x04, 0x12
        /*000e*/ 	.short	(.L_3 - .L_2)
	.align		4
.L_2:
        /*0010*/ 	.word	index@(triton_poi_fused_max_pool2d_with_indices_33)
        /*0014*/ 	.word	0x00000000


	//----- nvinfo : EIATTR_FRAME_SIZE
	.align		4
.L_3:
        /*0018*/ 	.byte	0x04, 0x11
        /*001a*/ 	.short	(.L_5 - .L_4)
	.align		4
.L_4:
        /*001c*/ 	.word	index@(triton_poi_fused_max_pool2d_with_indices_33)
        /*0020*/ 	.word	0x00000000


	//----- nvinfo : EIATTR_MIN_STACK_SIZE
	.align		4
.L_5:
        /*0024*/ 	.byte	0x04, 0x12
        /*0026*/ 	.short	(.L_7 - .L_6)
	.align		4
.L_6:
        /*0028*/ 	.word	index@(triton_poi_fused_max_pool2d_with_indices_33)
        /*002c*/ 	.word	0x00000000
.L_7:


//--------------------- .nv.info.triton_poi_fused_max_pool2d_with_indices_33 --------------------------
	.section	.nv.info.triton_poi_fused_max_pool2d_with_indices_33,"",@"SHT_CUDA_INFO"
	.sectionflags	@""
	.align	4


	//----- nvinfo : EIATTR_CUDA_API_VERSION
	.align		4
        /*0000*/ 	.byte	0x04, 0x37
        /*0002*/ 	.short	(.L_9 - .L_8)
.L_8:
        /*0004*/ 	.word	0x0000007c


	//----- nvinfo : EIATTR_KPARAM_INFO
	.align		4
.L_9:
        /*0008*/ 	.byte	0x04, 0x17
        /*000a*/ 	.short	(.L_11 - .L_10)
.L_10:
        /*000c*/ 	.word	0x00000000
        /*0010*/ 	.short	0x0004
        /*0012*/ 	.short	0x001c
        /*0014*/ 	.byte	0x00, 0xf0, 0x11, 0x00


	//----- nvinfo : EIATTR_KPARAM_INFO
	.align		4
.L_11:
        /*0018*/ 	.byte	0x04, 0x17
        /*001a*/ 	.short	(.L_13 - .L_12)
.L_12:
        /*001c*/ 	.word	0x00000000
        /*0020*/ 	.short	0x0003
        /*0022*/ 	.short	0x0018
        /*0024*/ 	.byte	0x00, 0xf0, 0x11, 0x00


	//----- nvinfo : EIATTR_KPARAM_INFO
	.align		4
.L_13:
        /*0028*/ 	.byte	0x04, 0x17
        /*002a*/ 	.short	(.L_15 - .L_14)
.L_14:
        /*002c*/ 	.word	0x00000000
        /*0030*/ 	.short	0x0002
        /*0032*/ 	.short	0x0010
        /*0034*/ 	.byte	0x00, 0xf4, 0x21, 0x00


	//----- nvinfo : EIATTR_KPARAM_INFO
	.align		4
.L_15:
        /*0038*/ 	.byte	0x04, 0x17
        /*003a*/ 	.short	(.L_17 - .L_16)
.L_16:
        /*003c*/ 	.word	0x00000000
        /*0040*/ 	.short	0x0001
        /*0042*/ 	.short	0x0008
        /*0044*/ 	.byte	0x00, 0xf4, 0x21, 0x00


	//----- nvinfo : EIATTR_KPARAM_INFO
	.align		4
.L_17:
        /*0048*/ 	.byte	0x04, 0x17
        /*004a*/ 	.short	(.L_19 - .L_18)
.L_18:
        /*004c*/ 	.word	0x00000000
        /*0050*/ 	.short	0x0000
        /*0052*/ 	.short	0x0000
        /*0054*/ 	.byte	0x00, 0xf4, 0x21, 0x00


	//----- nvinfo : EIATTR_SPARSE_MMA_MASK
	.align		4
.L_19:
        /*0058*/ 	.byte	0x03, 0x50
        /*005a*/ 	.short	0x0000


	//----- nvinfo : EIATTR_MAXREG_COUNT
	.align		4
        /*005c*/ 	.byte	0x03, 0x1b
        /*005e*/ 	.short	0x00ff


	//----- nvinfo : EIATTR_EXIT_INSTR_OFFSETS
	.align		4
        /*0060*/ 	.byte	0x04, 0x1c
        /*0062*/ 	.short	(.L_21 - .L_20)


	//   ....[0]....
.L_20:
        /*0064*/ 	.word	0x00002b40


	//   ....[1]....
        /*0068*/ 	.word	0x00002b60


	//----- nvinfo : EIATTR_REQNTID
	.align		4
.L_21:
        /*006c*/ 	.byte	0x04, 0x10
        /*006e*/ 	.short	(.L_23 - .L_22)
.L_22:
        /*0070*/ 	.word	0x00000080
        /*0074*/ 	.word	0x00000001
        /*0078*/ 	.word	0x00000001


	//----- nvinfo : EIATTR_CBANK_PARAM_SIZE
	.align		4
.L_23:
        /*007c*/ 	.byte	0x03, 0x19
        /*007e*/ 	.short	0x0020


	//----- nvinfo : EIATTR_PARAM_CBANK
	.align		4
        /*0080*/ 	.byte	0x04, 0x0a
        /*0082*/ 	.short	(.L_25 - .L_24)
	.align		4
.L_24:
        /*0084*/ 	.word	index@(.nv.constant0.triton_poi_fused_max_pool2d_with_indices_33)
        /*0088*/ 	.short	0x0210
        /*008a*/ 	.short	0x0020


	//----- nvinfo : EIATTR_SW_WAR
	.align		4
.L_25:
        /*008c*/ 	.byte	0x04, 0x36
        /*008e*/ 	.short	(.L_27 - .L_26)
.L_26:
        /*0090*/ 	.word	0x00000008
.L_27:


//--------------------- .nv.callgraph             --------------------------
	.section	.nv.callgraph,"",@"SHT_CUDA_CALLGRAPH"
	.align	4
	.sectionentsize	8
	.align		4
        /*0000*/ 	.word	0x00000000
	.align		4
        /*0004*/ 	.word	0xffffffff
	.align		4
        /*0008*/ 	.word	0x00000000
	.align		4
        /*000c*/ 	.word	0xfffffffe
	.align		4
        /*0010*/ 	.word	0x00000000
	.align		4
        /*0014*/ 	.word	0xfffffffd
	.align		4
        /*0018*/ 	.word	0x00000000
	.align		4
        /*001c*/ 	.word	0xfffffffc


//--------------------- .text.triton_poi_fused_max_pool2d_with_indices_33 --------------------------
	.section	.text.triton_poi_fused_max_pool2d_with_indices_33,"ax",@progbits
	.sectionflags	@"SHF_BARRIERS=1"
	.align	128
        .global         triton_poi_fused_max_pool2d_with_indices_33
        .type           triton_poi_fused_max_pool2d_with_indices_33,@function
        .size           triton_poi_fused_max_pool2d_with_indices_33,(.L_x_1 - triton_poi_fused_max_pool2d_with_indices_33)
        .other          triton_poi_fused_max_pool2d_with_indices_33,@"STO_CUDA_ENTRY STV_DEFAULT"
triton_poi_fused_max_pool2d_with_indices_33:
.text.triton_poi_fused_max_pool2d_with_indices_33:
[----:B------:R-:W0:Y:S01]  /*0000*/  LDC R1, c[0x0][0x28] ;  /* 0x00000a00ff017b82 */ /* 0x000e220000000800 */
[----:B------:R-:W1:Y:S07]  /*0010*/  S2R R5, SR_TID.X ;  /* 0x0000000000057919 */ /* 0x000e6e0000002100 */
[----:B------:R-:W2:Y:S01]  /*0020*/  LDC.64 R32, c[0x0][0x210] ;  /* 0x00008400ff207b82 */ /* 0x000ea20000000a00 */
[----:B------:R-:W-:Y:S02]  /*0030*/  CS2R R16, SRZ ;  /* 0x0000000000107805 */ /* 0x000fe4000001ff00 */
[----:B------:R-:W-:Y:S01]  /*0040*/  CS2R R18, SRZ ;  /* 0x0000000000127805 */ /* 0x000fe2000001ff00 */
[----:B------:R-:W3:Y:S01]  /*0050*/  S2R R7, SR_CTAID.Y ;  /* 0x0000000000077919 */ /* 0x000ee20000002600 */
[----:B------:R-:W-:-:S02]  /*0060*/  CS2R R20, SRZ ;  /* 0x0000000000147805 */ /* 0x000fc4000001ff00 */
[----:B------:R-:W-:Y:S01]  /*0070*/  CS2R R22, SRZ ;  /* 0x0000000000167805 */ /* 0x000fe2000001ff00 */
[----:B------:R-:W-:Y:S01]  /*0080*/  ULDC.64 UR6, c[0x0][0x208] ;  /* 0x0000820000067ab9 */ /* 0x000fe20000000a00 */
[----:B------:R-:W4:Y:S01]  /*0090*/  S2R R6, SR_CTAID.X ;  /* 0x0000000000067919 */ /* 0x000f220000002500 */
[----:B-1----:R-:W-:Y:S01]  /*00a0*/  SHF.R.U32.HI R0, RZ, 0x2, R5 ;  /* 0x00000002ff007819 */ /* 0x002fe20000011605 */
[----:B---3--:R-:W-:-:S03]  /*00b0*/  IMAD.SHL.U32 R7, R7, 0x20, RZ ;  /* 0x0000002007077824 */ /* 0x008fc600078e00ff */
[----:B------:R-:W-:Y:S01]  /*00c0*/  SGXT.U32 R0, R0, 0x5 ;  /* 0x000000050000781a */ /* 0x000fe20000000000 */
[----:B----4-:R-:W-:-:S03]  /*00d0*/  IMAD.SHL.U32 R6, R6, 0x20, RZ ;  /* 0x0000002006067824 */ /* 0x010fc600078e00ff */
[----:B------:R-:W-:-:S05]  /*00e0*/  LOP3.LUT R3, R7, R0, RZ, 0xfc, !PT ;  /* 0x0000000007037212 */ /* 0x000fca00078efcff */
[----:B------:R-:W-:-:S04]  /*00f0*/  IMAD.HI R0, R3, 0x2aaaaaab, RZ ;  /* 0x2aaaaaab03007827 */ /* 0x000fc800078e02ff */
[----:B------:R-:W-:Y:S01]  /*0100*/  IMAD.HI R2, R3, 0x38e38e39, RZ ;  /* 0x38e38e3903027827 */ /* 0x000fe200078e02ff */
[----:B------:R-:W-:-:S04]  /*0110*/  LEA.HI R0, R0, R0, RZ, 0x1 ;  /* 0x0000000000007211 */ /* 0x000fc800078f08ff */
[----:B------:R-:W-:Y:S01]  /*0120*/  SHF.R.U32.HI R9, RZ, 0x1f, R2 ;  /* 0x0000001fff097819 */ /* 0x000fe20000011602 */
[----:B------:R-:W-:-:S03]  /*0130*/  IMAD.HI R4, R0, 0x2aaaaaab, RZ ;  /* 0x2aaaaaab00047827 */ /* 0x000fc600078e02ff */
[----:B------:R-:W-:Y:S01]  /*0140*/  LEA.HI.SX32 R39, R2, R9, 0x1d ;  /* 0x0000000902277211 */ /* 0x000fe200078feaff */
[----:B------:R-:W-:Y:S01]  /*0150*/  IMAD R2, R0, -0x6, R3 ;  /* 0xfffffffa00027824 */ /* 0x000fe200078e0203 */
[----:B------:R-:W-:Y:S01]  /*0160*/  LEA.HI R11, R4, R4, RZ, 0x1 ;  /* 0x00000004040b7211 */ /* 0x000fe200078f08ff */
[----:B------:R-:W-:Y:S02]  /*0170*/  IMAD.SHL.U32 R9, R5, 0x8, RZ ;  /* 0x0000000805097824 */ /* 0x000fe400078e00ff */
[----:B------:R-:W-:Y:S02]  /*0180*/  IMAD R8, R2, 0x240, RZ ;  /* 0x0000024002087824 */ /* 0x000fe400078e02ff */
[----:B------:R-:W-:Y:S01]  /*0190*/  IMAD R11, R11, -0x6, R0 ;  /* 0xfffffffa0b0b7824 */ /* 0x000fe200078e0200 */
[----:B------:R-:W-:Y:S01]  /*01a0*/  LOP3.LUT R2, R6, 0x18, R9, 0xf8, !PT ;  /* 0x0000001806027812 */ /* 0x000fe200078ef809 */
[----:B------:R-:W-:-:S03]  /*01b0*/  IMAD R39, R39, 0xbe20, R8 ;  /* 0x0000be2027277824 */ /* 0x000fc600078e0208 */
[C---:B------:R-:W-:Y:S01]  /*01c0*/  ISETP.GE.AND P0, PT, R2.reuse, 0x120, PT ;  /* 0x000001200200780c */ /* 0x040fe20003f06270 */
[----:B------:R-:W-:Y:S02]  /*01d0*/  VIADD R29, R39, 0x120 ;  /* 0x00000120271d7836 */ /* 0x000fe40000000000 */
[C---:B------:R-:W-:Y:S01]  /*01e0*/  IMAD.IADD R0, R2.reuse, 0x1, R39 ;  /* 0x0000000102007824 */ /* 0x040fe200078e0227 */
[----:B------:R-:W-:Y:S01]  /*01f0*/  ISETP.LT.AND P0, PT, R3, 0x90, !P0 ;  /* 0x000000900300780c */ /* 0x000fe20004701270 */
[----:B------:R-:W-:Y:S02]  /*0200*/  IMAD.IADD R4, R2, 0x1, R29 ;  /* 0x0000000102047824 */ /* 0x000fe400078e021d */
[C---:B------:R-:W-:Y:S02]  /*0210*/  IMAD R9, R11.reuse, 0x1d40, R0 ;  /* 0x00001d400b097824 */ /* 0x040fe400078e0200 */
[----:B------:R-:W-:Y:S02]  /*0220*/  IMAD R13, R11, 0x1d40, R4 ;  /* 0x00001d400b0d7824 */ /* 0x000fe400078e0204 */
[----:B--2---:R-:W-:-:S04]  /*0230*/  IMAD.WIDE R8, R9, 0x4, R32 ;  /* 0x0000000409087825 */ /* 0x004fc800078e0220 */
[----:B------:R-:W-:Y:S02]  /*0240*/  IMAD.WIDE R12, R13, 0x4, R32 ;  /* 0x000000040d0c7825 */ /* 0x000fe400078e0220 */
[----:B------:R1:W2:Y:S02]  /*0250*/  @P0 LDG.E.EL.128 R16, desc[UR6][R8.64] ;  /* 0x0000000608100981 */ /* 0x0002a4000c2e1d00 */
[----:B------:R-:W-:Y:S02]  /*0260*/  VIADD R59, R39, 0x240 ;  /* 0x00000240273b7836 */ /* 0x000fe40000000000 */
[----:B------:R-:W2:Y:S01]  /*0270*/  @P0 LDG.E.EL.128 R20, desc[UR6][R12.64] ;  /* 0x000000060c140981 */ /* 0x000ea2000c2e1d00 */
[----:B------:R-:W-:Y:S01]  /*0280*/  CS2R R24, SRZ ;  /* 0x0000000000187805 */ /* 0x000fe2000001ff00 */
[----:B------:R-:W-:Y:S01]  /*0290*/  IMAD.IADD R0, R2, 0x1, R59 ;  /* 0x0000000102007824 */ /* 0x000fe200078e023b */
[----:B------:R-:W-:-:S03]  /*02a0*/  CS2R R26, SRZ ;  /* 0x00000000001a7805 */ /* 0x000fc6000001ff00 */
[----:B------:R-:W-:-:S04]  /*02b0*/  IMAD R15, R11, 0x1d40, R0 ;  /* 0x00001d400b0f7824 */ /* 0x000fc800078e0200 */
[----:B------:R-:W-:-:S05]  /*02c0*/  IMAD.WIDE R14, R15, 0x4, R32 ;  /* 0x000000040f0e7825 */ /* 0x000fca00078e0220 */
[----:B------:R3:W4:Y:S01]  /*02d0*/  @P0 LDG.E.EL.128 R24, desc[UR6][R14.64] ;  /* 0x000000060e180981 */ /* 0x000722000c2e1d00 */
[----:B------:R-:W-:-:S04]  /*02e0*/  VIADD R65, R39, 0xea0 ;  /* 0x00000ea027417836 */ /* 0x000fc80000000000 */
[----:B------:R-:W-:-:S04]  /*02f0*/  IMAD.IADD R0, R2, 0x1, R65 ;  /* 0x0000000102007824 */ /* 0x000fc800078e0241 */
[----:B-1----:R-:W-:-:S04]  /*0300*/  IMAD R9, R11, 0x1d40, R0 ;  /* 0x00001d400b097824 */ /* 0x002fc800078e0200 */
[----:B------:R-:W-:Y:S01]  /*0310*/  IMAD.WIDE R8, R9, 0x4, R32 ;  /* 0x0000000409087825 */ /* 0x000fe200078e0220 */
[----:B--2---:R-:W-:Y:S02]  /*0320*/  FSETP.GT.AND P2, PT, R20, R16, PT ;  /* 0x000000101400720b */ /* 0x004fe40003f44000 */
[----:B------:R-:W-:Y:S02]  /*0330*/  FSETP.GT.AND P4, PT, R22, R18, PT ;  /* 0x000000121600720b */ /* 0x000fe40003f84000 */
[----:B------:R-:W-:Y:S02]  /*0340*/  FSETP.GT.AND P5, PT, R21, R17, PT ;  /* 0x000000111500720b */ /* 0x000fe40003fa4000 */
[----:B------:R-:W-:Y:S02]  /*0350*/  FSETP.NAN.AND P1, PT, R20, R20, PT ;  /* 0x000000141400720b */ /* 0x000fe40003f28000 */
[----:B------:R-:W-:Y:S02]  /*0360*/  FSETP.GT.AND P3, PT, R23, R19, PT ;  /* 0x000000131700720b */ /* 0x000fe40003f64000 */
[----:B------:R-:W-:-:S02]  /*0370*/  P2R R13, PR, RZ, 0x4 ;  /* 0x00000004ff0d7803 */ /* 0x000fc40000000000 */
[----:B---3--:R-:W-:Y:S02]  /*0380*/  P2R R15, PR, RZ, 0x8 ;  /* 0x00000008ff0f7803 */ /* 0x008fe40000000000 */
[----:B------:R-:W-:Y:S02]  /*0390*/  @!P2 SEL R20, R20, R16, P1 ;  /* 0x000000101414a207 */ /* 0x000fe40000800000 */
[C---:B------:R-:W-:Y:S02]  /*03a0*/  FSETP.NAN.AND P1, PT, R22.reuse, R22, PT ;  /* 0x000000161600720b */ /* 0x040fe40003f28000 */
[C---:B------:R-:W-:Y:S02]  /*03b0*/  FSETP.NAN.AND P2, PT, R21.reuse, R21, PT ;  /* 0x000000151500720b */ /* 0x040fe40003f48000 */
[----:B------:R-:W-:Y:S02]  /*03c0*/  @!P4 SEL R22, R22, R18, P1 ;  /* 0x000000121616c207 */ /* 0x000fe40000800000 */
[----:B------:R-:W-:-:S02]  /*03d0*/  @!P5 SEL R21, R21, R17, P2 ;  /* 0x000000111515d207 */ /* 0x000fc40001000000 */
[----:B----4-:R-:W-:Y:S02]  /*03e0*/  FSETP.NAN.AND P1, PT, R27, R27, PT ;  /* 0x0000001b1b00720b */ /* 0x010fe40003f28000 */
[----:B------:R-:W-:Y:S01]  /*03f0*/  FSETP.NAN.AND P2, PT, R23, R23, PT ;  /* 0x000000171700720b */ /* 0x000fe20003f48000 */
[----:B------:R-:W-:Y:S01]  /*0400*/  VIADD R71, R39, 0xfc0 ;  /* 0x00000fc027477836 */ /* 0x000fe20000000000 */
[----:B------:R-:W-:Y:S02]  /*0410*/  LOP3.LUT R50, R2, 0x4, RZ, 0xfc, !PT ;  /* 0x0000000402327812 */ /* 0x000fe400078efcff */
[----:B------:R-:W-:Y:S02]  /*0420*/  @!P3 SEL R23, R23, R19, P2 ;  /* 0x000000131717b207 */ /* 0x000fe40001000000 */
[----:B------:R-:W-:Y:S02]  /*0430*/  FSETP.GEU.AND P2, PT, R22, R26, PT ;  /* 0x0000001a1600720b */ /* 0x000fe40003f4e000 */
[----:B------:R-:W-:-:S02]  /*0440*/  FSETP.GEU.AND P3, PT, R23, R27, PT ;  /* 0x0000001b1700720b */ /* 0x000fc40003f6e000 */
[----:B------:R-:W-:Y:S02]  /*0450*/  P2R R19, PR, RZ, 0x4 ;  /* 0x00000004ff137803 */ /* 0x000fe40000000000 */
[----:B------:R-:W-:Y:S02]  /*0460*/  @!P1 SEL R27, R27, R23, !P3 ;  /* 0x000000171b1b9207 */ /* 0x000fe40005800000 */
[----:B------:R-:W-:Y:S01]  /*0470*/  FSETP.NAN.AND P1, PT, R26, R26, PT ;  /* 0x0000001a1a00720b */ /* 0x000fe20003f28000 */
[----:B------:R-:W-:Y:S01]  /*0480*/  IMAD.IADD R10, R2, 0x1, R71 ;  /* 0x00000001020a7824 */ /* 0x000fe200078e0247 */
[----:B------:R-:W-:Y:S01]  /*0490*/  P2R R12, PR, RZ, 0x8 ;  /* 0x00000008ff0c7803 */ /* 0x000fe20000000000 */
[C---:B------:R-:W-:Y:S01]  /*04a0*/  VIADD R55, R39.reuse, 0x10e0 ;  /* 0x000010e027377836 */ /* 0x040fe20000000000 */
[----:B------:R-:W-:Y:S01]  /*04b0*/  P2R R16, PR, RZ, 0x10 ;  /* 0x00000010ff107803 */ /* 0x000fe20000000000 */
[----:B------:R-:W-:Y:S01]  /*04c0*/  VIADD R69, R39, 0x1d40 ;  /* 0x00001d4027457836 */ /* 0x000fe20000000000 */
[----:B------:R-:W-:-:S07]  /*04d0*/  P2R R14, PR, RZ, 0x20 ;  /* 0x00000020ff0e7803 */ /* 0x000fce0000000000 */
[----:B------:R-:W-:Y:S02]  /*04e0*/  @!P1 SEL R26, R26, R22, !P2 ;  /* 0x000000161a1a9207 */ /* 0x000fe40005000000 */
[----:B------:R-:W-:Y:S02]  /*04f0*/  CS2R R22, SRZ ;  /* 0x0000000000167805 */ /* 0x000fe4000001ff00 */
[-C--:B------:R-:W-:Y:S02]  /*0500*/  FSETP.NAN.AND P1, PT, R25, R25.reuse, PT ;  /* 0x000000191900720b */ /* 0x080fe40003f28000 */
[----:B------:R-:W-:-:S04]  /*0510*/  FSETP.GEU.AND P2, PT, R21, R25, PT ;  /* 0x000000191500720b */ /* 0x000fc80003f4e000 */
[----:B------:R-:W-:-:S07]  /*0520*/  P2R R17, PR, RZ, 0x4 ;  /* 0x00000004ff117803 */ /* 0x000fce0000000000 */
[----:B------:R-:W-:Y:S02]  /*0530*/  @!P1 SEL R25, R25, R21, !P2 ;  /* 0x0000001519199207 */ /* 0x000fe40005000000 */
[-C--:B------:R-:W-:Y:S02]  /*0540*/  FSETP.NAN.AND P1, PT, R24, R24.reuse, PT ;  /* 0x000000181800720b */ /* 0x080fe40003f28000 */
[----:B------:R-:W-:-:S04]  /*0550*/  FSETP.GEU.AND P2, PT, R20, R24, PT ;  /* 0x000000181400720b */ /* 0x000fc80003f4e000 */
[----:B------:R-:W-:-:S07]  /*0560*/  P2R R18, PR, RZ, 0x4 ;  /* 0x00000004ff127803 */ /* 0x000fce0000000000 */
[----:B------:R-:W-:Y:S02]  /*0570*/  @!P1 SEL R24, R24, R20, !P2 ;  /* 0x0000001418189207 */ /* 0x000fe40005000000 */
[----:B------:R-:W-:-:S06]  /*0580*/  CS2R R20, SRZ ;  /* 0x0000000000147805 */ /* 0x000fcc000001ff00 */
[----:B------:R-:W2:Y:S01]  /*0590*/  @P0 LDG.E.EL.128 R20, desc[UR6][R8.64] ;  /* 0x0000000608140981 */ /* 0x000ea2000c2e1d00 */
[----:B------:R-:W-:-:S04]  /*05a0*/  IMAD R31, R11, 0x1d40, R10 ;  /* 0x00001d400b1f7824 */ /* 0x000fc800078e020a */
[----:B------:R-:W-:Y:S01]  /*05b0*/  IMAD.WIDE R30, R31, 0x4, R32 ;  /* 0x000000041f1e7825 */ /* 0x000fe200078e0220 */
[-C--:B--2---:R-:W-:Y:S02]  /*05c0*/  FSETP.NAN.AND P1, PT, R20, R20.reuse, PT ;  /* 0x000000141400720b */ /* 0x084fe40003f28000 */
[----:B------:R-:W-:-:S04]  /*05d0*/  FSETP.GEU.AND P2, PT, R24, R20, PT ;  /* 0x000000141800720b */ /* 0x000fc80003f4e000 */
[----:B------:R-:W-:-:S07]  /*05e0*/  P2R R9, PR, RZ, 0x4 ;  /* 0x00000004ff097803 */ /* 0x000fce0000000000 */
[----:B------:R-:W-:Y:S02]  /*05f0*/  @!P1 SEL R20, R20, R24, !P2 ;  /* 0x0000001814149207 */ /* 0x000fe40005000000 */
[-C--:B------:R-:W-:Y:S02]  /*0600*/  FSETP.NAN.AND P1, PT, R21, R21.reuse, PT ;  /* 0x000000151500720b */ /* 0x080fe40003f28000 */
[----:B------:R-:W-:-:S04]  /*0610*/  FSETP.GEU.AND P2, PT, R25, R21, PT ;  /* 0x000000151900720b */ /* 0x000fc80003f4e000 */
        /* <DEDUP_REMOVED lines=12> */
[----:B------:R-:W2:Y:S02]  /*06e0*/  @P0 LDG.E.EL.128 R24, desc[UR6][R30.64] ;  /* 0x000000061e180981 */ /* 0x000ea4000c2e1d00 */
[-C--:B--2---:R-:W-:Y:S02]  /*06f0*/  FSETP.NAN.AND P1, PT, R27, R27.reuse, PT ;  /* 0x0000001b1b00720b */ /* 0x084fe40003f28000 */
[----:B------:R-:W-:-:S04]  /*0700*/  FSETP.GEU.AND P2, PT, R23, R27, PT ;  /* 0x0000001b1700720b */ /* 0x000fc80003f4e000 */
[----:B------:R-:W-:-:S07]  /*0710*/  P2R R10, PR, RZ, 0x4 ;  /* 0x00000004ff0a7803 */ /* 0x000fce0000000000 */
[----:B------:R-:W-:Y:S02]  /*0720*/  @!P1 SEL R27, R27, R23, !P2 ;  /* 0x000000171b1b9207 */ /* 0x000fe40005000000 */
[-C--:B------:R-:W-:Y:S02]  /*0730*/  FSETP.NAN.AND P1, PT, R26, R26.reuse, PT ;  /* 0x0000001a1a00720b */ /* 0x080fe40003f28000 */
[----:B------:R-:W-:-:S04]  /*0740*/  FSETP.GEU.AND P2, PT, R22, R26, PT ;  /* 0x0000001a1600720b */ /* 0x000fc80003f4e000 */
[----:B------:R-:W-:-:S07]  /*0750*/  P2R R34, PR, RZ, 0x4 ;  /* 0x00000004ff227803 */ /* 0x000fce0000000000 */
[----:B------:R-:W-:Y:S01]  /*0760*/  @!P1 SEL R26, R26, R22, !P2 ;  /* 0x000000161a1a9207 */ /* 0x000fe20005000000 */
[----:B------:R-:W-:Y:S01]  /*0770*/  IMAD.IADD R22, R2, 0x1, R55 ;  /* 0x0000000102167824 */ /* 0x000fe200078e0237 */
[-C--:B------:R-:W-:Y:S02]  /*0780*/  FSETP.NAN.AND P1, PT, R25, R25.reuse, PT ;  /* 0x000000191900720b */ /* 0x080fe40003f28000 */
[----:B------:R-:W-:Y:S01]  /*0790*/  FSETP.GEU.AND P2, PT, R21, R25, PT ;  /* 0x000000191500720b */ /* 0x000fe20003f4e000 */
[----:B------:R-:W-:Y:S01]  /*07a0*/  IMAD R31, R11, 0x1d40, R22 ;  /* 0x00001d400b1f7824 */ /* 0x000fe200078e0216 */
[----:B------:R-:W-:Y:S02]  /*07b0*/  CS2R R22, SRZ ;  /* 0x0000000000167805 */ /* 0x000fe4000001ff00 */
[----:B------:R-:W-:Y:S01]  /*07c0*/  P2R R35, PR, RZ, 0x4 ;  /* 0x00000004ff237803 */ /* 0x000fe20000000000 */
[----:B------:R-:W-:-:S06]  /*07d0*/  IMAD.WIDE R30, R31, 0x4, R32 ;  /* 0x000000041f1e7825 */ /* 0x000fcc00078e0220 */
        /* <DEDUP_REMOVED lines=19> */
[----:B------:R-:W-:Y:S01]  /*0910*/  @!P1 SEL R22, R22, R26, !P2 ;  /* 0x0000001a16169207 */ /* 0x000fe20005000000 */
[----:B------:R-:W-:Y:S01]  /*0920*/  IMAD.IADD R26, R2, 0x1, R69 ;  /* 0x00000001021a7824 */ /* 0x000fe200078e0245 */
[-C--:B------:R-:W-:Y:S02]  /*0930*/  FSETP.NAN.AND P1, PT, R23, R23.reuse, PT ;  /* 0x000000171700720b */ /* 0x080fe40003f28000 */
[----:B------:R-:W-:Y:S01]  /*0940*/  FSETP.GEU.AND P2, PT, R27, R23, PT ;  /* 0x000000171b00720b */ /* 0x000fe20003f4e000 */
[----:B------:R-:W-:-:S03]  /*0950*/  IMAD R31, R11, 0x1d40, R26 ;  /* 0x00001d400b1f7824 */ /* 0x000fc600078e021a */
[----:B------:R-:W-:Y:S01]  /*0960*/  P2R R41, PR, RZ, 0x4 ;  /* 0x00000004ff297803 */ /* 0x000fe20000000000 */
[----:B------:R-:W-:-:S06]  /*0970*/  IMAD.WIDE R30, R31, 0x4, R32 ;  /* 0x000000041f1e7825 */ /* 0x000fcc00078e0220 */
[----:B------:R-:W-:Y:S02]  /*0980*/  @!P1 SEL R23, R23, R27, !P2 ;  /* 0x0000001b17179207 */ /* 0x000fe40005000000 */
[----:B------:R-:W-:-:S06]  /*0990*/  CS2R R26, SRZ ;  /* 0x00000000001a7805 */ /* 0x000fcc000001ff00 */
[----:B------:R-:W2:Y:S01]  /*09a0*/  @P0 LDG.E.EL.128 R24, desc[UR6][R30.64] ;  /* 0x000000061e180981 */ /* 0x000ea2000c2e1d00 */
[----:B------:R-:W-:Y:S01]  /*09b0*/  VIADD R63, R39, 0x1e60 ;  /* 0x00001e60273f7836 */ /* 0x000fe20000000000 */
        /* <DEDUP_REMOVED lines=21> */
[----:B------:R1:W2:Y:S01]  /*0b10*/  @P0 LDG.E.EL.128 R20, desc[UR6][R30.64] ;  /* 0x000000061e140981 */ /* 0x0002a2000c2e1d00 */
[----:B------:R-:W-:Y:S01]  /*0b20*/  IMAD.IADD R52, R50, 0x1, R29 ;  /* 0x0000000132347824 */ /* 0x000fe200078e021d */
[----:B------:R-:W-:-:S03]  /*0b30*/  CS2R R28, SRZ ;  /* 0x00000000001c7805 */ /* 0x000fc6000001ff00 */
[----:B------:R-:W-:-:S04]  /*0b40*/  IMAD R53, R11, 0x1d40, R52 ;  /* 0x00001d400b357824 */ /* 0x000fc800078e0234 */
[----:B------:R-:W-:-:S04]  /*0b50*/  IMAD.WIDE R52, R53, 0x4, R32 ;  /* 0x0000000435347825 */ /* 0x000fc800078e0220 */
[----:B-1----:R-:W-:-:S04]  /*0b60*/  IMAD.IADD R30, R50, 0x1, R39 ;  /* 0x00000001321e7824 */ /* 0x002fc800078e0227 */
[----:B------:R-:W-:Y:S01]  /*0b70*/  IMAD R57, R11, 0x1d40, R30 ;  /* 0x00001d400b397824 */ /* 0x000fe200078e021e */
[----:B------:R-:W-:-:S03]  /*0b80*/  CS2R R30, SRZ ;  /* 0x00000000001e7805 */ /* 0x000fc6000001ff00 */
[----:B------:R-:W-:-:S03]  /*0b90*/  IMAD.WIDE R56, R57, 0x4, R32 ;  /* 0x0000000439387825 */ /* 0x000fc600078e0220 */
[----:B------:R-:W3:Y:S01]  /*0ba0*/  @P0 LDG.E.EL.128 R28, desc[UR6][R52.64] ;  /* 0x00000006341c0981 */ /* 0x000ee2000c2e1d00 */
        /* <DEDUP_REMOVED lines=19> */
[C---:B---3--:R-:W-:Y:S02]  /*0ce0*/  FSETP.NAN.AND P1, PT, R28.reuse, R28, PT ;  /* 0x0000001c1c00720b */ /* 0x048fe40003f28000 */
[----:B--2---:R-:W-:-:S04]  /*0cf0*/  FSETP.GT.AND P2, PT, R28, R24, PT ;  /* 0x000000181c00720b */ /* 0x004fc80003f44000 */
[----:B------:R-:W-:-:S09]  /*0d00*/  P2R R51, PR, RZ, 0x4 ;  /* 0x00000004ff337803 */ /* 0x000fd20000000000 */
[----:B------:R-:W-:Y:S02]  /*0d10*/  @!P2 SEL R28, R28, R24, P1 ;  /* 0x000000181c1ca207 */ /* 0x000fe40000800000 */
[C---:B------:R-:W-:Y:S02]  /*0d20*/  FSETP.GT.AND P2, PT, R29.reuse, R25, PT ;  /* 0x000000191d00720b */ /* 0x040fe40003f44000 */
[----:B------:R-:W-:Y:S02]  /*0d30*/  FSETP.NAN.AND P1, PT, R29, R29, PT ;  /* 0x0000001d1d00720b */ /* 0x000fe40003f28000 */
[----:B------:R-:W-:-:S09]  /*0d40*/  P2R R52, PR, RZ, 0x4 ;  /* 0x00000004ff347803 */ /* 0x000fd20000000000 */
[----:B------:R-:W-:Y:S02]  /*0d50*/  @!P2 SEL R29, R29, R25, P1 ;  /* 0x000000191d1da207 */ /* 0x000fe40000800000 */
[C---:B------:R-:W-:Y:S02]  /*0d60*/  FSETP.GT.AND P2, PT, R30.reuse, R26, PT ;  /* 0x0000001a1e00720b */ /* 0x040fe40003f44000 */
[----:B------:R-:W-:Y:S02]  /*0d70*/  FSETP.NAN.AND P1, PT, R30, R30, PT ;  /* 0x0000001e1e00720b */ /* 0x000fe40003f28000 */
[----:B------:R-:W-:-:S09]  /*0d80*/  P2R R53, PR, RZ, 0x4 ;  /* 0x00000004ff357803 */ /* 0x000fd20000000000 */
[----:B------:R-:W-:Y:S02]  /*0d90*/  @!P2 SEL R30, R30, R26, P1 ;  /* 0x0000001a1e1ea207 */ /* 0x000fe40000800000 */
[C---:B------:R-:W-:Y:S01]  /*0da0*/  FSETP.GT.AND P2, PT, R31.reuse, R27, PT ;  /* 0x0000001b1f00720b */ /* 0x040fe20003f44000 */
[----:B------:R-:W-:Y:S01]  /*0db0*/  IMAD.IADD R26, R50, 0x1, R59 ;  /* 0x00000001321a7824 */ /* 0x000fe200078e023b */
[----:B------:R-:W-:-:S03]  /*0dc0*/  FSETP.NAN.AND P1, PT, R31, R31, PT ;  /* 0x0000001f1f00720b */ /* 0x000fc60003f28000 */
[----:B------:R-:W-:Y:S01]  /*0dd0*/  IMAD R59, R11, 0x1d40, R26 ;  /* 0x00001d400b3b7824 */ /* 0x000fe200078e021a */
[----:B------:R-:W-:-:S03]  /*0de0*/  CS2R R24, SRZ ;  /* 0x0000000000187805 */ /* 0x000fc6000001ff00 */
[----:B------:R-:W-:-:S04]  /*0df0*/  IMAD.WIDE R58, R59, 0x4, R32 ;  /* 0x000000043b3a7825 */ /* 0x000fc800078e0220 */
[----:B------:R-:W-:Y:S02]  /*0e00*/  @!P2 SEL R31, R31, R27, P1 ;  /* 0x0000001b1f1fa207 */ /* 0x000fe40000800000 */
[----:B------:R-:W-:-:S06]  /*0e10*/  CS2R R26, SRZ ;  /* 0x00000000001a7805 */ /* 0x000fcc000001ff00 */
[----:B------:R-:W2:Y:S01]  /*0e20*/  @P0 LDG.E.EL.128 R24, desc[UR6][R58.64] ;  /* 0x000000063a180981 */ /* 0x000ea2000c2e1d00 */
[----:B------:R-:W-:Y:S02]  /*0e30*/  P2R R56, PR, RZ, 0x4 ;  /* 0x00000004ff387803 */ /* 0x000fe40000000000 */
[-C--:B--2---:R-:W-:Y:S02]  /*0e40*/  FSETP.NAN.AND P1, PT, R27, R27.reuse, PT ;  /* 0x0000001b1b00720b */ /* 0x084fe40003f28000 */
[----:B------:R-:W-:-:S11]  /*0e50*/  FSETP.GEU.AND P2, PT, R31, R27, PT ;  /* 0x0000001b1f00720b */ /* 0x000fd60003f4e000 */
[----:B------:R-:W-:Y:S02]  /*0e60*/  @!P1 SEL R27, R27, R31, !P2 ;  /* 0x0000001f1b1b9207 */ /* 0x000fe40005000000 */
[-C--:B------:R-:W-:Y:S02]  /*0e70*/  FSETP.NAN.AND P1, PT, R26, R26.reuse, PT ;  /* 0x0000001a1a00720b */ /* 0x080fe40003f28000 */
[----:B------:R-:W-:Y:S02]  /*0e80*/  P2R R58, PR, RZ, 0x4 ;  /* 0x00000004ff3a7803 */ /* 0x000fe40000000000 */
[----:B------:R-:W-:-:S09]  /*0e90*/  FSETP.GEU.AND P2, PT, R30, R26, PT ;  /* 0x0000001a1e00720b */ /* 0x000fd20003f4e000 */
[----:B------:R-:W-:Y:S02]  /*0ea0*/  @!P1 SEL R26, R26, R30, !P2 ;  /* 0x0000001e1a1a9207 */ /* 0x000fe40005000000 */
[-C--:B------:R-:W-:Y:S02]  /*0eb0*/  FSETP.NAN.AND P1, PT, R25, R25.reuse, PT ;  /* 0x000000191900720b */ /* 0x080fe40003f28000 */
[----:B------:R-:W-:Y:S02]  /*0ec0*/  P2R R59, PR, RZ, 0x4 ;  /* 0x00000004ff3b7803 */ /* 0x000fe40000000000 */
[----:B------:R-:W-:Y:S01]  /*0ed0*/  FSETP.GEU.AND P2, PT, R29, R25, PT ;  /* 0x000000191d00720b */ /* 0x000fe20003f4e000 */
[----:B------:R-:W-:-:S08]  /*0ee0*/  IMAD.IADD R30, R50, 0x1, R65 ;  /* 0x00000001321e7824 */ /* 0x000fd000078e0241 */
[----:B------:R-:W-:Y:S02]  /*0ef0*/  @!P1 SEL R25, R25, R29, !P2 ;  /* 0x0000001d19199207 */ /* 0x000fe40005000000 */
[-C--:B------:R-:W-:Y:S02]  /*0f00*/  FSETP.NAN.AND P1, PT, R24, R24.reuse, PT ;  /* 0x000000181800720b */ /* 0x080fe40003f28000 */
[----:B------:R-:W-:Y:S02]  /*0f10*/  P2R R60, PR, RZ, 0x4 ;  /* 0x00000004ff3c7803 */ /* 0x000fe40000000000 */
[----:B------:R-:W-:Y:S01]  /*0f20*/  FSETP.GEU.AND P2, PT, R28, R24, PT ;  /* 0x000000181c00720b */ /* 0x000fe20003f4e000 */
[----:B------:R-:W-:Y:S01]  /*0f30*/  IMAD R65, R11, 0x1d40, R30 ;  /* 0x00001d400b417824 */ /* 0x000fe200078e021e */
[----:B------:R-:W-:-:S03]  /*0f40*/  CS2R R30, SRZ ;  /* 0x00000000001e7805 */ /* 0x000fc6000001ff00 */
[----:B------:R-:W-:-:S04]  /*0f50*/  IMAD.WIDE R64, R65, 0x4, R32 ;  /* 0x0000000441407825 */ /* 0x000fc800078e0220 */
[----:B------:R-:W-:Y:S02]  /*0f60*/  @!P1 SEL R24, R24, R28, !P2 ;  /* 0x0000001c18189207 */ /* 0x000fe40005000000 */
        /* <DEDUP_REMOVED lines=12> */
[----:B------:R-:W-:-:S09]  /*1030*/  FSETP.GEU.AND P2, PT, R26, R30, PT ;  /* 0x0000001e1a00720b */ /* 0x000fd20003f4e000 */
[----:B------:R-:W-:Y:S02]  /*1040*/  @!P1 SEL R30, R30, R26, !P2 ;  /* 0x0000001a1e1e9207 */ /* 0x000fe40005000000 */
[-C--:B------:R-:W-:Y:S01]  /*1050*/  FSETP.NAN.AND P1, PT, R31, R31.reuse, PT ;  /* 0x0000001f1f00720b */ /* 0x080fe20003f28000 */
[----:B------:R-:W-:Y:S01]  /*1060*/  IMAD.IADD R26, R50, 0x1, R71 ;  /* 0x00000001321a7824 */ /* 0x000fe200078e0247 */
        /* <DEDUP_REMOVED lines=74> */
[----:B------:R-:W-:Y:S01]  /*1510*/  P2R R77, PR, RZ, 0x4 ;  /* 0x00000004ff4d7803 */ /* 0x000fe20000000000 */
[----:B------:R-:W-:Y:S01]  /*1520*/  VIADD R39, R39, 0x1f80 ;  /* 0x00001f8027277836 */ /* 0x000fe20000000000 */
[-C--:B--2---:R-:W-:Y:S02]  /*1530*/  FSETP.NAN.AND P1, PT, R28, R28.reuse, PT ;  /* 0x0000001c1c00720b */ /* 0x084fe40003f28000 */
[----:B------:R-:W-:Y:S02]  /*1540*/  FSETP.NAN.AND P3, PT, R29, R29, PT ;  /* 0x0000001d1d00720b */ /* 0x000fe40003f68000 */
[----:B------:R-:W-:-:S09]  /*1550*/  FSETP.GEU.AND P2, PT, R24, R28, PT ;  /* 0x0000001c1800720b */ /* 0x000fd20003f4e000 */
[----:B------:R-:W-:Y:S02]  /*1560*/  @!P1 SEL R28, R28, R24, !P2 ;  /* 0x000000181c1c9207 */ /* 0x000fe40005000000 */
[----:B------:R-:W-:-:S04]  /*1570*/  FSETP.GEU.AND P1, PT, R25, R29, PT ;  /* 0x0000001d1900720b */ /* 0x000fc80003f2e000 */
[----:B------:R-:W-:Y:S02]  /*1580*/  @!P3 SEL R29, R29, R25, !P1 ;  /* 0x000000191d1db207 */ /* 0x000fe40004800000 */
[-C--:B------:R-:W-:Y:S02]  /*1590*/  FSETP.NAN.AND P3, PT, R30, R30.reuse, PT ;  /* 0x0000001e1e00720b */ /* 0x080fe40003f68000 */
[----:B------:R-:W-:Y:S02]  /*15a0*/  FSETP.GEU.AND P4, PT, R26, R30, PT ;  /* 0x0000001e1a00720b */ /* 0x000fe40003f8e000 */
[----:B------:R-:W-:-:S09]  /*15b0*/  P2R R78, PR, RZ, 0x2 ;  /* 0x00000002ff4e7803 */ /* 0x000fd20000000000 */
[----:B------:R-:W-:Y:S02]  /*15c0*/  @!P3 SEL R30, R30, R26, !P4 ;  /* 0x0000001a1e1eb207 */ /* 0x000fe40006000000 */
[-C--:B------:R-:W-:Y:S01]  /*15d0*/  FSETP.NAN.AND P3, PT, R31, R31.reuse, PT ;  /* 0x0000001f1f00720b */ /* 0x080fe20003f68000 */
[----:B------:R-:W-:Y:S01]  /*15e0*/  IMAD.IADD R26, R2, 0x1, R39 ;  /* 0x00000001021a7824 */ /* 0x000fe200078e0227 */
[----:B------:R-:W-:-:S03]  /*15f0*/  FSETP.GEU.AND P1, PT, R27, R31, PT ;  /* 0x0000001f1b00720b */ /* 0x000fc60003f2e000 */
[----:B------:R-:W-:Y:S01]  /*1600*/  IMAD R55, R11, 0x1d40, R26 ;  /* 0x00001d400b377824 */ /* 0x000fe200078e021a */
[----:B------:R-:W-:-:S03]  /*1610*/  CS2R R24, SRZ ;  /* 0x0000000000187805 */ /* 0x000fc6000001ff00 */
[----:B------:R-:W-:-:S04]  /*1620*/  IMAD.WIDE R54, R55, 0x4, R32 ;  /* 0x0000000437367825 */ /* 0x000fc800078e0220 */
[----:B------:R-:W-:Y:S02]  /*1630*/  @!P3 SEL R31, R31, R27, !P1 ;  /* 0x0000001b1f1fb207 */ /* 0x000fe40004800000 */
[----:B------:R-:W-:-:S06]  /*1640*/  CS2R R26, SRZ ;  /* 0x00000000001a7805 */ /* 0x000fcc000001ff00 */
[----:B------:R-:W2:Y:S01]  /*1650*/  @P0 LDG.E.EL.128 R24, desc[UR6][R54.64] ;  /* 0x0000000636180981 */ /* 0x000ea2000c2e1d00 */
[----:B------:R-:W-:Y:S01]  /*1660*/  P2R R80, PR, RZ, 0x2 ;  /* 0x00000002ff507803 */ /* 0x000fe20000000000 */
[----:B------:R-:W-:-:S04]  /*1670*/  IMAD.IADD R50, R50, 0x1, R39 ;  /* 0x0000000132327824 */ /* 0x000fc800078e0227 */
[----:B------:R-:W-:-:S04]  /*1680*/  IMAD R11, R11, 0x1d40, R50 ;  /* 0x00001d400b0b7824 */ /* 0x000fc800078e0232 */
[----:B------:R-:W-:Y:S01]  /*1690*/  IMAD.WIDE R32, R11, 0x4, R32 ;  /* 0x000000040b207825 */ /* 0x000fe200078e0220 */
        /* <DEDUP_REMOVED lines=11> */
[-C--:B------:R-:W-:Y:S02]  /*1750*/  FSETP.NAN.AND P3, PT, R27, R27.reuse, PT ;  /* 0x0000001b1b00720b */ /* 0x080fe40003f68000 */
[----:B------:R-:W-:Y:S02]  /*1760*/  P2R R21, PR, RZ, 0x2 ;  /* 0x00000002ff157803 */ /* 0x000fe40000000000 */
[----:B------:R-:W-:-:S04]  /*1770*/  FSETP.GEU.AND P1, PT, R23, R27, PT ;  /* 0x0000001b1700720b */ /* 0x000fc80003f2e000 */
[----:B------:R-:W-:-:S05]  /*1780*/  P2R R22, PR, RZ, 0x2 ;  /* 0x00000002ff167803 */ /* 0x000fca0000000000 */
[----:B------:R-:W-:Y:S02]  /*1790*/  @!P3 SEL R27, R27, R23, !P1 ;  /* 0x000000171b1bb207 */ /* 0x000fe40004800000 */
[----:B------:R-:W-:-:S04]  /*17a0*/  ISETP.NE.AND P1, PT, R65, RZ, PT ;  /* 0x000000ff4100720c */ /* 0x000fc80003f25270 */
[----:B------:R-:W-:Y:S02]  /*17b0*/  P2R R20, PR, RZ, 0x2 ;  /* 0x00000002ff147803 */ /* 0x000fe40000000000 */
        /* <DEDUP_REMOVED lines=28> */
[----:B------:R-:W-:Y:S02]  /*1980*/  ISETP.NE.AND P1, PT, R16, RZ, PT ;  /* 0x000000ff1000720c */ /* 0x000fe40003f25270 */
[----:B------:R-:W-:Y:S02]  /*1990*/  CS2R R12, SRZ ;  /* 0x00000000000c7805 */ /* 0x000fe4000001ff00 */
[----:B------:R-:W-:Y:S02]  /*19a0*/  P2R R82, PR, RZ, 0x2 ;  /* 0x00000002ff527803 */ /* 0x000fe40000000000 */
[----:B------:R-:W-:Y:S02]  /*19b0*/  ISETP.NE.AND P1, PT, R15, RZ, PT ;  /* 0x000000ff0f00720c */ /* 0x000fe40003f25270 */
[----:B------:R-:W-:-:S06]  /*19c0*/  CS2R R14, SRZ ;  /* 0x00000000000e7805 */ /* 0x000fcc000001ff00 */
[----:B------:R1:W2:Y:S01]  /*19d0*/  @P0 LDG.E.EL.128 R12, desc[UR6][R32.64] ;  /* 0x00000006200c0981 */ /* 0x0002a2000c2e1d00 */
[----:B------:R-:W-:Y:S02]  /*19e0*/  P2R R79, PR, RZ, 0x10 ;  /* 0x00000010ff4f7803 */ /* 0x000fe40000000000 */
[----:B------:R-:W-:Y:S02]  /*19f0*/  P2R R16, PR, RZ, 0x2 ;  /* 0x00000002ff107803 */ /* 0x000fe40000000000 */
[----:B-1----:R-:W-:Y:S02]  /*1a00*/  P2R R32, PR, RZ, 0x1 ;  /* 0x00000001ff207803 */ /* 0x002fe40000000000 */
[----:B------:R-:W-:Y:S02]  /*1a10*/  ISETP.NE.AND P0, PT, R57, RZ, PT ;  /* 0x000000ff3900720c */ /* 0x000fe40003f05270 */
[----:B------:R-:W-:Y:S02]  /*1a20*/  P2R R63, PR, RZ, 0x4 ;  /* 0x00000004ff3f7803 */ /* 0x000fe40000000000 */
[----:B------:R-:W-:-:S02]  /*1a30*/  ISETP.NE.AND P2, PT, R67, RZ, PT ;  /* 0x000000ff4300720c */ /* 0x000fc40003f45270 */
[-C--:B--2---:R-:W-:Y:S02]  /*1a40*/  FSETP.NAN.AND P4, PT, R12, R12.reuse, PT ;  /* 0x0000000c0c00720b */ /* 0x084fe40003f88000 */
[----:B------:R-:W-:Y:S02]  /*1a50*/  FSETP.NAN.AND P5, PT, R13, R13, PT ;  /* 0x0000000d0d00720b */ /* 0x000fe40003fa8000 */
[----:B------:R-:W-:Y:S02]  /*1a60*/  FSETP.GEU.AND P3, PT, R28, R12, PT ;  /* 0x0000000c1c00720b */ /* 0x000fe40003f6e000 */
[----:B------:R-:W-:Y:S02]  /*1a70*/  FSETP.NAN.AND P6, PT, R14, R14, PT ;  /* 0x0000000e0e00720b */ /* 0x000fe40003fc8000 */
[----:B------:R-:W-:-:S05]  /*1a80*/  FSETP.NAN.AND P1, PT, R15, R15, PT ;  /* 0x0000000f0f00720b */ /* 0x000fca0003f28000 */
[----:B------:R-:W-:Y:S02]  /*1a90*/  @!P4 SEL R12, R12, R28, !P3 ;  /* 0x0000001c0c0cc207 */ /* 0x000fe40005800000 */
[----:B------:R-:W-:-:S04]  /*1aa0*/  FSETP.GEU.AND P4, PT, R29, R13, PT ;  /* 0x0000000d1d00720b */ /* 0x000fc80003f8e000 */
[----:B------:R-:W-:Y:S02]  /*1ab0*/  @!P5 SEL R13, R13, R29, !P4 ;  /* 0x0000001d0d0dd207 */ /* 0x000fe40006000000 */
[----:B------:R-:W-:-:S04]  /*1ac0*/  FSETP.GEU.AND P5, PT, R30, R14, PT ;  /* 0x0000000e1e00720b */ /* 0x000fc80003fae000 */
[----:B------:R-:W-:Y:S02]  /*1ad0*/  @!P6 SEL R14, R14, R30, !P5 ;  /* 0x0000001e0e0ee207 */ /* 0x000fe40006800000 */
[----:B------:R-:W-:-:S04]  /*1ae0*/  FSETP.GEU.AND P6, PT, R31, R15, PT ;  /* 0x0000000f1f00720b */ /* 0x000fc80003fce000 */
[----:B------:R-:W-:Y:S02]  /*1af0*/  @!P1 SEL R15, R15, R31, !P6 ;  /* 0x0000001f0f0f9207 */ /* 0x000fe40007000000 */
[----:B------:R-:W-:Y:S02]  /*1b00*/  ISETP.NE.AND P1, PT, R16, RZ, PT ;  /* 0x000000ff1000720c */ /* 0x000fe40003f25270 */
[----:B------:R-:W-:Y:S02]  /*1b10*/  P2R R28, PR, RZ, 0x8 ;  /* 0x00000008ff1c7803 */ /* 0x000fe40000000000 */
[----:B------:R-:W-:Y:S02]  /*1b20*/  ISETP.NE.AND P3, PT, R0, RZ, PT ;  /* 0x000000ff0000720c */ /* 0x000fe40003f65270 */
[----:B------:R-:W-:Y:S02]  /*1b30*/  SEL R0, RZ, 0x1, !P1 ;  /* 0x00000001ff007807 */ /* 0x000fe40004800000 */
[----:B------:R-:W-:-:S02]  /*1b40*/  ISETP.NE.AND P1, PT, R82, RZ, PT ;  /* 0x000000ff5200720c */ /* 0x000fc40003f25270 */
[----:B------:R-:W-:Y:S02]  /*1b50*/  P2R R30, PR, RZ, 0x20 ;  /* 0x00000020ff1e7803 */ /* 0x000fe40000000000 */
[----:B------:R-:W-:Y:S02]  /*1b60*/  ISETP.NE.AND P5, PT, R8, RZ, PT ;  /* 0x000000ff0800720c */ /* 0x000fe40003fa5270 */
[----:B------:R-:W-:Y:S02]  /*1b70*/  SEL R8, RZ, 0x1, !P1 ;  /* 0x00000001ff087807 */ /* 0x000fe40004800000 */
[----:B------:R-:W-:-:S04]  /*1b80*/  ISETP.NE.AND P1, PT, R81, RZ, PT ;  /* 0x000000ff5100720c */ /* 0x000fc80003f25270 */
        /* <DEDUP_REMOVED lines=11> */
[----:B------:R-:W-:Y:S02]  /*1c40*/  ISETP.NE.AND P1, PT, R61, RZ, PT ;  /* 0x000000ff3d00720c */ /* 0x000fe40003f25270 */
[----:B------:R-:W-:Y:S02]  /*1c50*/  P2R R29, PR, RZ, 0x10 ;  /* 0x00000010ff1d7803 */ /* 0x000fe40000000000 */
[----:B------:R-:W-:Y:S02]  /*1c60*/  ISETP.NE.AND P4, PT, R4, RZ, PT ;  /* 0x000000ff0400720c */ /* 0x000fe40003f85270 */
[----:B------:R-:W-:Y:S02]  /*1c70*/  SEL R4, R0, 0x2, P1 ;  /* 0x0000000200047807 */ /* 0x000fe40000800000 */
[----:B------:R-:W-:-:S02]  /*1c80*/  ISETP.NE.AND P1, PT, R19, RZ, PT ;  /* 0x000000ff1300720c */ /* 0x000fc40003f25270 */
[----:B------:R-:W-:Y:S02]  /*1c90*/  P2R R31, PR, RZ, 0x40 ;  /* 0x00000040ff1f7803 */ /* 0x000fe40000000000 */
[----:B------:R-:W-:Y:S02]  /*1ca0*/  ISETP.NE.AND P6, PT, R9, RZ, PT ;  /* 0x000000ff0900720c */ /* 0x000fe40003fc5270 */
[----:B------:R-:W-:Y:S02]  /*1cb0*/  SEL R9, R8, 0x2, P1 ;  /* 0x0000000208097807 */ /* 0x000fe40000800000 */
[----:B------:R-:W-:-:S04]  /*1cc0*/  ISETP.NE.AND P1, PT, R17, RZ, PT ;  /* 0x000000ff1100720c */ /* 0x000fc80003f25270 */
[----:B------:R-:W-:Y:S02]  /*1cd0*/  SEL R11, R11, 0x2, P1 ;  /* 0x000000020b0b7807 */ /* 0x000fe40000800000 */
[----:B------:R-:W-:-:S04]  /*1ce0*/  ISETP.NE.AND P1, PT, R18, RZ, PT ;  /* 0x000000ff1200720c */ /* 0x000fc80003f25270 */
[----:B------:R-:W-:Y:S02]  /*1cf0*/  SEL R8, R16, 0x2, P1 ;  /* 0x0000000210087807 */ /* 0x000fe40000800000 */
[----:B------:R-:W-:Y:S02]  /*1d00*/  SEL R16, R4, 0x3, P3 ;  /* 0x0000000304107807 */ /* 0x000fe40001800000 */
[----:B------:R-:W-:Y:S02]  /*1d10*/  ISETP.NE.AND P3, PT, R34, RZ, PT ;  /* 0x000000ff2200720c */ /* 0x000fe40003f65270 */
[----:B------:R-:W-:Y:S02]  /*1d20*/  SEL R8, R8, 0x3, P6 ;  /* 0x0000000308087807 */ /* 0x000fe40003000000 */
[----:B------:R-:W-:Y:S02]  /*1d30*/  ISETP.NE.AND P6, PT, R77, RZ, PT ;  /* 0x000000ff4d00720c */ /* 0x000fe40003fc5270 */
[----:B------:R-:W-:-:S02]  /*1d40*/  P2R R34, PR, RZ, 0x8 ;  /* 0x00000008ff227803 */ /* 0x000fc40000000000 */
[----:B------:R-:W-:Y:S02]  /*1d50*/  ISETP.NE.AND P1, PT, R58, RZ, PT ;  /* 0x000000ff3a00720c */ /* 0x000fe40003f25270 */
        /* <DEDUP_REMOVED lines=8> */
[----:B------:R-:W-:Y:S02]  /*1de0*/  ISETP.NE.AND P1, PT, R60, RZ, PT ;  /* 0x000000ff3c00720c */ /* 0x000fe40003f25270 */
[----:B------:R-:W-:Y:S02]  /*1df0*/  P2R R17, PR, RZ, 0x40 ;  /* 0x00000040ff117803 */ /* 0x000fe40000000000 */
[----:B------:R-:W-:-:S02]  /*1e00*/  ISETP.NE.AND P6, PT, R69, RZ, PT ;  /* 0x000000ff4500720c */ /* 0x000fc40003fc5270 */
[----:B------:R-:W-:Y:S02]  /*1e10*/  SEL R50, R50, 0x2, P1 ;  /* 0x0000000232327807 */ /* 0x000fe40000800000 */
[----:B------:R-:W-:Y:S02]  /*1e20*/  ISETP.NE.AND P1, PT, R23, RZ, PT ;  /* 0x000000ff1700720c */ /* 0x000fe40003f25270 */
[----:B------:R-:W-:Y:S02]  /*1e30*/  P2R R18, PR, RZ, 0x40 ;  /* 0x00000040ff127803 */ /* 0x000fe40000000000 */
[----:B------:R-:W-:Y:S02]  /*1e40*/  ISETP.NE.AND P6, PT, R45, RZ, PT ;  /* 0x000000ff2d00720c */ /* 0x000fe40003fc5270 */
[----:B------:R-:W-:Y:S02]  /*1e50*/  SEL R51, R51, 0x2, P1 ;  /* 0x0000000233337807 */ /* 0x000fe40000800000 */
[----:B------:R-:W-:-:S02]  /*1e60*/  ISETP.NE.AND P1, PT, R20, RZ, PT ;  /* 0x000000ff1400720c */ /* 0x000fc40003f25270 */
        /* <DEDUP_REMOVED lines=12> */
[----:B------:R-:W-:Y:S02]  /*1f30*/  SEL R4, R51, 0x3, P0 ;  /* 0x0000000333047807 */ /* 0x000fe40000000000 */
        /* <DEDUP_REMOVED lines=18> */
[----:B------:R-:W-:Y:S02]  /*2060*/  ISETP.NE.AND P0, PT, R35, RZ, PT ;  /* 0x000000ff2300720c */ /* 0x000fe40003f05270 */
[----:B------:R-:W-:Y:S02]  /*2070*/  P2R R35, PR, RZ, 0x40 ;  /* 0x00000040ff237803 */ /* 0x000fe40000000000 */
[----:B------:R-:W-:Y:S02]  /*2080*/  P2R R33, PR, RZ, 0x8 ;  /* 0x00000008ff217803 */ /* 0x000fe40000000000 */
[----:B------:R-:W-:-:S02]  /*2090*/  ISETP.NE.AND P6, PT, R36, RZ, PT ;  /* 0x000000ff2400720c */ /* 0x000fc40003fc5270 */
[----:B------:R-:W-:Y:S02]  /*20a0*/  ISETP.NE.AND P3, PT, R62, RZ, PT ;  /* 0x000000ff3e00720c */ /* 0x000fe40003f65270 */
[----:B------:R-:W-:Y:S02]  /*20b0*/  SEL R8, R8, 0x4, P6 ;  /* 0x0000000408087807 */ /* 0x000fe40003000000 */
[----:B------:R-:W-:Y:S02]  /*20c0*/  SEL R0, R0, 0x3, P3 ;  /* 0x0000000300007807 */ /* 0x000fe40001800000 */
[----:B------:R-:W-:Y:S02]  /*20d0*/  ISETP.NE.AND P6, PT, R35, RZ, PT ;  /* 0x000000ff2300720c */ /* 0x000fe40003fc5270 */
[----:B------:R-:W-:Y:S02]  /*20e0*/  SEL R39, R39, 0x3, P2 ;  /* 0x0000000327277807 */ /* 0x000fe40001000000 */
[----:B------:R-:W-:-:S02]  /*20f0*/  SEL R0, R0, 0x4, P6 ;  /* 0x0000000400007807 */ /* 0x000fc40003000000 */
[----:B------:R-:W-:Y:S02]  /*2100*/  ISETP.NE.AND P6, PT, R37, RZ, PT ;  /* 0x000000ff2500720c */ /* 0x000fe40003fc5270 */
[----:B------:R-:W-:Y:S02]  /*2110*/  SEL R50, R50, 0x3, P1 ;  /* 0x0000000332327807 */ /* 0x000fe40000800000 */
[----:B------:R-:W-:Y:S02]  /*2120*/  SEL R39, R39, 0x4, P6 ;  /* 0x0000000427277807 */ /* 0x000fe40003000000 */
[----:B------:R-:W-:-:S04]  /*2130*/  ISETP.NE.AND P6, PT, R38, RZ, PT ;  /* 0x000000ff2600720c */ /* 0x000fc80003fc5270 */
[----:B------:R-:W-:Y:S02]  /*2140*/  SEL R50, R50, 0x4, P6 ;  /* 0x0000000432327807 */ /* 0x000fe40003000000 */
[----:B------:R-:W-:Y:S02]  /*2150*/  ISETP.NE.AND P6, PT, R40, RZ, PT ;  /* 0x000000ff2800720c */ /* 0x000fe40003fc5270 */
[----:B------:R-:W-:Y:S02]  /*2160*/  SEL R11, R11, 0x3, P5 ;  /* 0x000000030b0b7807 */ /* 0x000fe40002800000 */
[----:B------:R-:W-:Y:S02]  /*2170*/  SEL R4, R4, 0x4, P6 ;  /* 0x0000000404047807 */ /* 0x000fe40003000000 */
[----:B------:R-:W-:Y:S02]  /*2180*/  ISETP.NE.AND P6, PT, R41, RZ, PT ;  /* 0x000000ff2900720c */ /* 0x000fe40003fc5270 */
[----:B------:R-:W-:-:S02]  /*2190*/  ISETP.NE.AND P3, PT, R33, RZ, PT ;  /* 0x000000ff2100720c */ /* 0x000fc40003f65270 */
[----:B------:R-:W-:Y:S02]  /*21a0*/  SEL R8, R8, 0x5, P6 ;  /* 0x0000000508087807 */ /* 0x000fe40003000000 */
[----:B------:R-:W-:Y:S02]  /*21b0*/  SEL R16, R16, 0x4, P3 ;  /* 0x0000000410107807 */ /* 0x000fe40001800000 */
[----:B------:R-:W-:Y:S02]  /*21c0*/  SEL R11, R11, 0x4, P0 ;  /* 0x000000040b0b7807 */ /* 0x000fe40000000000 */
[----:B------:R-:W-:Y:S02]  /*21d0*/  ISETP.NE.AND P6, PT, R42, RZ, PT ;  /* 0x000000ff2a00720c */ /* 0x000fe40003fc5270 */
[----:B------:R-:W-:Y:S02]  /*21e0*/  SEL R9, R9, 0x3, P4 ;  /* 0x0000000309097807 */ /* 0x000fe40002000000 */
[----:B------:R-:W-:-:S02]  /*21f0*/  ISETP.NE.AND P3, PT, R34, RZ, PT ;  /* 0x000000ff2200720c */ /* 0x000fc40003f65270 */
[----:B------:R-:W-:Y:S02]  /*2200*/  SEL R11, R11, 0x5, P6 ;  /* 0x000000050b0b7807 */ /* 0x000fe40003000000 */
[----:B------:R-:W-:Y:S02]  /*2210*/  SEL R9, R9, 0x4, P3 ;  /* 0x0000000409097807 */ /* 0x000fe40001800000 */
[----:B------:R-:W-:-:S04]  /*2220*/  ISETP.NE.AND P6, PT, R43, RZ, PT ;  /* 0x000000ff2b00720c */ /* 0x000fc80003fc5270 */
        /* <DEDUP_REMOVED lines=26> */
[----:B------:R-:W-:Y:S01]  /*23d0*/  SEL R0, R4, 0x6, P6 ;  /* 0x0000000604007807 */ /* 0x000fe20003000000 */
[----:B------:R-:W-:Y:S01]  /*23e0*/  IMAD.SHL.U32 R4, R5, 0x4, RZ ;  /* 0x0000000405047824 */ /* 0x000fe200078e00ff */
[----:B------:R-:W-:Y:S02]  /*23f0*/  SHF.R.U32.HI R5, RZ, 0x3, R5 ;  /* 0x00000003ff057819 */ /* 0x000fe40000011605 */
[----:B------:R-:W-:Y:S02]  /*2400*/  ISETP.NE.AND P3, PT, R79, RZ, PT ;  /* 0x000000ff4f00720c */ /* 0x000fe40003f65270 */
[----:B------:R-:W-:Y:S02]  /*2410*/  SGXT.U32 R5, R5, 0x4 ;  /* 0x000000040505781a */ /* 0x000fe40000000000 */
[----:B------:R-:W-:Y:S02]  /*2420*/  SEL R17, R17, 0x7, P3 ;  /* 0x0000000711117807 */ /* 0x000fe40001800000 */
[----:B------:R-:W-:-:S02]  /*2430*/  ISETP.NE.AND P3, PT, R28, RZ, PT ;  /* 0x000000ff1c00720c */ /* 0x000fc40003f65270 */
[----:B------:R-:W-:Y:S02]  /*2440*/  LOP3.LUT R28, R6, R5, RZ, 0xfc, !PT ;  /* 0x00000005061c7212 */ /* 0x000fe400078efcff */
[----:B------:R-:W1:Y:S01]  /*2450*/  S2R R5, SR_TID.X ;  /* 0x0000000000057919 */ /* 0x000e620000002100 */
[----:B------:R-:W2:Y:S01]  /*2460*/  S2UR UR5, SR_CgaCtaId ;  /* 0x00000000000579c3 */ /* 0x000ea20000008800 */
[----:B------:R-:W-:Y:S02]  /*2470*/  ISETP.NE.AND P1, PT, R48, RZ, PT ;  /* 0x000000ff3000720c */ /* 0x000fe40003f25270 */
[----:B------:R-:W-:Y:S02]  /*2480*/  ISETP.NE.AND P2, PT, R49, RZ, PT ;  /* 0x000000ff3100720c */ /* 0x000fe40003f45270 */
[----:B------:R-:W-:Y:S02]  /*2490*/  SEL R20, R9, 0x7, P1 ;  /* 0x0000000709147807 */ /* 0x000fe40000800000 */
[----:B------:R-:W-:-:S02]  /*24a0*/  ISETP.NE.AND P1, PT, R78, RZ, PT ;  /* 0x000000ff4e00720c */ /* 0x000fc40003f25270 */
[----:B------:R-:W-:Y:S02]  /*24b0*/  ISETP.NE.AND P5, PT, R46, RZ, PT ;  /* 0x000000ff2e00720c */ /* 0x000fe40003fa5270 */
[----:B------:R-:W-:Y:S02]  /*24c0*/  SEL R19, R16, 0x7, P2 ;  /* 0x0000000710137807 */ /* 0x000fe40001000000 */
[----:B------:R-:W-:Y:S02]  /*24d0*/  SEL R16, R50, 0x7, P1 ;  /* 0x0000000732107807 */ /* 0x000fe40000800000 */
[----:B------:R-:W-:Y:S02]  /*24e0*/  SEL R8, R8, 0x7, P5 ;  /* 0x0000000708087807 */ /* 0x000fe40002800000 */
[----:B------:R-:W-:Y:S02]  /*24f0*/  ISETP.NE.AND P1, PT, R54, RZ, PT ;  /* 0x000000ff3600720c */ /* 0x000fe40003f25270 */
[----:B------:R-:W-:-:S02]  /*2500*/  ISETP.NE.AND P6, PT, R31, RZ, PT ;  /* 0x000000ff1f00720c */ /* 0x000fc40003fc5270 */
[----:B------:R-:W-:Y:S02]  /*2510*/  SEL R31, R8, 0x8, P1 ;  /* 0x00000008081f7807 */ /* 0x000fe40000800000 */
[----:B------:R-:W-:Y:S02]  /*2520*/  ISETP.NE.AND P1, PT, R21, RZ, PT ;  /* 0x000000ff1500720c */ /* 0x000fe40003f25270 */
[----:B------:R-:W-:Y:S01]  /*2530*/  LOP3.LUT R21, R7, 0x1c, R4, 0xf8, !PT ;  /* 0x0000001c07157812 */ /* 0x000fe200078ef804 */
[----:B------:R-:W-:Y:S01]  /*2540*/  UMOV UR4, 0x400 ;  /* 0x0000040000047882 */ /* 0x000fe20000000000 */
[----:B------:R-:W-:Y:S01]  /*2550*/  ISETP.NE.AND P2, PT, R63, RZ, PT ;  /* 0x000000ff3f00720c */ /* 0x000fe20003f45270 */
[C---:B-1----:R-:W-:Y:S01]  /*2560*/  IMAD.SHL.U32 R4, R5.reuse, 0x100, RZ ;  /* 0x0000010005047824 */ /* 0x042fe200078e00ff */
[----:B------:R-:W-:Y:S01]  /*2570*/  SHF.R.U32.HI R9, RZ, 0x2, R5 ;  /* 0x00000002ff097819 */ /* 0x000fe20000011605 */
[----:B------:R-:W-:Y:S01]  /*2580*/  IMAD.SHL.U32 R6, R5, 0x4, RZ ;  /* 0x0000000405067824 */ /* 0x000fe200078e00ff */
[----:B------:R-:W-:Y:S01]  /*2590*/  ISETP.NE.AND P4, PT, R47, RZ, PT ;  /* 0x000000ff2f00720c */ /* 0x000fe20003f85270 */
[----:B------:R-:W-:Y:S01]  /*25a0*/  IMAD.SHL.U32 R5, R5, 0x2, RZ ;  /* 0x0000000205057824 */ /* 0x000fe200078e00ff */
[----:B--2---:R-:W-:Y:S01]  /*25b0*/  UPRMT UR4, UR5, 0x654, UR4 ;  /* 0x0000065405047896 */ /* 0x004fe20008000004 */
[----:B------:R-:W-:-:S02]  /*25c0*/  SGXT.U32 R9, R9, 0x5 ;  /* 0x000000050909781a */ /* 0x000fc40000000000 */
[----:B------:R-:W-:Y:S02]  /*25d0*/  LOP3.LUT R4, R4, 0x300, RZ, 0xc0, !PT ;  /* 0x0000030004047812 */ /* 0x000fe400078ec0ff */
[----:B------:R-:W-:Y:S02]  /*25e0*/  SEL R0, R0, 0x7, P2 ;  /* 0x0000000700007807 */ /* 0x000fe40001000000 */
[----:B------:R-:W-:Y:S02]  /*25f0*/  ISETP.NE.AND P0, PT, R80, RZ, PT ;  /* 0x000000ff5000720c */ /* 0x000fe40003f05270 */
[----:B------:R-:W-:Y:S02]  /*2600*/  SEL R11, R11, 0x7, P4 ;  /* 0x000000070b0b7807 */ /* 0x000fe40002000000 */
[----:B------:R-:W-:Y:S02]  /*2610*/  ISETP.NE.AND P2, PT, R55, RZ, PT ;  /* 0x000000ff3700720c */ /* 0x000fe40003f45270 */
[----:B------:R-:W-:-:S02]  /*2620*/  LOP3.LUT R7, R5, 0xf0, RZ, 0xc0, !PT ;  /* 0x000000f005077812 */ /* 0x000fc400078ec0ff */
[----:B------:R-:W-:Y:S02]  /*2630*/  LOP3.LUT R5, R4, R9, RZ, 0xfc, !PT ;  /* 0x0000000904057212 */ /* 0x000fe400078efcff */
[----:B------:R-:W-:Y:S02]  /*2640*/  ISETP.NE.AND P5, PT, R30, RZ, PT ;  /* 0x000000ff1e00720c */ /* 0x000fe40003fa5270 */
[C---:B------:R-:W-:Y:S02]  /*2650*/  LEA.HI R8, R4.reuse, UR4, RZ, 0x1f ;  /* 0x0000000404087c11 */ /* 0x040fe4000f8ff8ff */
[----:B------:R-:W-:Y:S02]  /*2660*/  LOP3.LUT R9, R4, 0x20, RZ, 0xfc, !PT ;  /* 0x0000002004097812 */ /* 0x000fe400078efcff */
[----:B------:R-:W-:Y:S02]  /*2670*/  SEL R18, R18, 0x7, P0 ;  /* 0x0000000712127807 */ /* 0x000fe40000000000 */
[----:B------:R-:W-:-:S02]  /*2680*/  SEL R30, R11, 0x8, P2 ;  /* 0x000000080b1e7807 */ /* 0x000fc40001000000 */
[----:B------:R-:W-:Y:S02]  /*2690*/  LOP3.LUT R10, R4, 0x40, RZ, 0xfc, !PT ;  /* 0x00000040040a7812 */ /* 0x000fe400078efcff */
[----:B------:R-:W-:Y:S02]  /*26a0*/  ISETP.NE.AND P4, PT, R29, RZ, PT ;  /* 0x000000ff1d00720c */ /* 0x000fe40003f85270 */
[----:B------:R-:W-:Y:S02]  /*26b0*/  ISETP.NE.AND P0, PT, R32, RZ, PT ;  /* 0x000000ff2000720c */ /* 0x000fe40003f05270 */
[----:B------:R-:W-:Y:S02]  /*26c0*/  ISETP.NE.AND P2, PT, R22, RZ, PT ;  /* 0x000000ff1600720c */ /* 0x000fe40003f45270 */
[C---:B------:R-:W-:Y:S01]  /*26d0*/  LOP3.LUT R11, R4.reuse, 0x60, RZ, 0xfc, !PT ;  /* 0x00000060040b7812 */ /* 0x040fe200078efcff */
[----:B------:R-:W-:Y:S01]  /*26e0*/  VIADD R37, R7, UR4 ;  /* 0x0000000407257c36 */ /* 0x000fe20008000000 */
[----:B------:R-:W-:-:S02]  /*26f0*/  LOP3.LUT R22, R4, 0x80, RZ, 0xfc, !PT ;  /* 0x0000008004167812 */ /* 0x000fc400078efcff */
[C---:B------:R-:W-:Y:S02]  /*2700*/  LOP3.LUT R23, R4.reuse, 0xa0, RZ, 0xfc, !PT ;  /* 0x000000a004177812 */ /* 0x040fe400078efcff */
[C---:B------:R-:W-:Y:S02]  /*2710*/  LOP3.LUT R29, R4.reuse, 0xc0, RZ, 0xfc, !PT ;  /* 0x000000c0041d7812 */ /* 0x040fe400078efcff */
[----:B------:R-:W-:Y:S01]  /*2720*/  LOP3.LUT R32, R4, 0xe0, RZ, 0xfc, !PT ;  /* 0x000000e004207812 */ /* 0x000fe200078efcff */
[----:B------:R-:W-:Y:S01]  /*2730*/  IMAD R7, R5, 0x4, R8 ;  /* 0x0000000405077824 */ /* 0x000fe200078e0208 */
[----:B------:R-:W-:Y:S02]  /*2740*/  LEA.HI R4, R9, UR4, RZ, 0x1f ;  /* 0x0000000409047c11 */ /* 0x000fe4000f8ff8ff */
[----:B------:R-:W-:Y:S02]  /*2750*/  LEA.HI R10, R10, UR4, RZ, 0x1f ;  /* 0x000000040a0a7c11 */ /* 0x000fe4000f8ff8ff */
[----:B------:R-:W-:-:S02]  /*2760*/  LEA.HI R8, R11, UR4, RZ, 0x1f ;  /* 0x000000040b087c11 */ /* 0x000fc4000f8ff8ff */
[----:B------:R-:W-:Y:S01]  /*2770*/  LEA.HI R34, R22, UR4, RZ, 0x1f ;  /* 0x0000000416227c11 */ /* 0x000fe2000f8ff8ff */
[----:B------:R-:W-:Y:S01]  /*2780*/  IMAD R22, R5, 0x4, R4 ;  /* 0x0000000405167824 */ /* 0x000fe200078e0204 */
[----:B------:R-:W-:Y:S01]  /*2790*/  LEA.HI R36, R23, UR4, RZ, 0x1f ;  /* 0x0000000417247c11 */ /* 0x000fe2000f8ff8ff */
[----:B------:R-:W-:Y:S01]  /*27a0*/  IMAD R23, R5, 0x4, R10 ;  /* 0x0000000405177824 */ /* 0x000fe200078e020a */
[----:B------:R-:W-:Y:S02]  /*27b0*/  LEA.HI R38, R29, UR4, RZ, 0x1f ;  /* 0x000000041d267c11 */ /* 0x000fe4000f8ff8ff */
[----:B------:R-:W-:Y:S01]  /*27c0*/  LEA.HI R40, R32, UR4, RZ, 0x1f ;  /* 0x0000000420287c11 */ /* 0x000fe2000f8ff8ff */
[C---:B------:R-:W-:Y:S01]  /*27d0*/  IMAD R32, R5.reuse, 0x4, R8 ;  /* 0x0000000405207824 */ /* 0x040fe200078e0208 */
[----:B------:R-:W-:Y:S01]  /*27e0*/  STS [R7], R24 ;  /* 0x0000001807007388 */ /* 0x000fe20000000800 */
[C---:B------:R-:W-:Y:S02]  /*27f0*/  IMAD R33, R5.reuse, 0x4, R34 ;  /* 0x0000000405217824 */ /* 0x040fe400078e0222 */
[C---:B------:R-:W-:Y:S01]  /*2800*/  IMAD R36, R5.reuse, 0x4, R36 ;  /* 0x0000000405247824 */ /* 0x040fe200078e0224 */
[----:B------:R-:W-:Y:S01]  /*2810*/  STS [R22+0x80], R25 ;  /* 0x0000801916007388 */ /* 0x000fe20000000800 */
[----:B------:R-:W-:-:S02]  /*2820*/  IMAD R35, R5, 0x4, R38 ;  /* 0x0000000405237824 */ /* 0x000fc400078e0226 */
[----:B------:R-:W-:Y:S01]  /*2830*/  IMAD R40, R5, 0x4, R40 ;  /* 0x0000000405287824 */ /* 0x000fe200078e0228 */
[----:B------:R1:W-:Y:S01]  /*2840*/  STS [R23+0x100], R26 ;  /* 0x0001001a17007388 */ /* 0x0003e20000000800 */
[----:B------:R-:W-:-:S03]  /*2850*/  LOP3.LUT R6, R6, 0x1fc, RZ, 0xc0, !PT ;  /* 0x000001fc06067812 */ /* 0x000fc600078ec0ff */
[----:B------:R-:W-:Y:S04]  /*2860*/  STS [R32+0x180], R27 ;  /* 0x0001801b20007388 */ /* 0x000fe80000000800 */
[----:B------:R2:W-:Y:S01]  /*2870*/  STS [R33+0x200], R12 ;  /* 0x0002000c21007388 */ /* 0x0005e20000000800 */
[----:B------:R-:W-:Y:S01]  /*2880*/  IMAD.HI R29, R21, 0x38e38e39, RZ ;  /* 0x38e38e39151d7827 */ /* 0x000fe200078e02ff */
[----:B-1----:R-:W1:Y:S02]  /*2890*/  LDC.64 R22, c[0x0][0x218] ;  /* 0x00008600ff167b82 */ /* 0x002e640000000a00 */
[----:B------:R3:W-:Y:S04]  /*28a0*/  STS [R36+0x280], R13 ;  /* 0x0002800d24007388 */ /* 0x0007e80000000800 */
[----:B------:R-:W-:Y:S01]  /*28b0*/  STS [R35+0x300], R14 ;  /* 0x0003000e23007388 */ /* 0x000fe20000000800 */
[----:B------:R-:W-:-:S03]  /*28c0*/  LOP3.LUT R9, R6, 0x200, RZ, 0xfc, !PT ;  /* 0x0000020006097812 */ /* 0x000fc600078efcff */
[----:B------:R4:W-:Y:S01]  /*28d0*/  STS [R40+0x380], R15 ;  /* 0x0003800f28007388 */ /* 0x0009e20000000800 */
[----:B------:R-:W-:-:S04]  /*28e0*/  SHF.R.U32.HI R9, RZ, 0x1, R9 ;  /* 0x00000001ff097819 */ /* 0x000fc80000011609 */
[----:B------:R-:W-:Y:S01]  /*28f0*/  LOP3.LUT R9, R9, 0x1f0, RZ, 0xc0, !PT ;  /* 0x000001f009097812 */ /* 0x000fe200078ec0ff */
[----:B------:R-:W-:-:S04]  /*2900*/  IMAD R8, R6, 0x4, R37 ;  /* 0x0000000406087824 */ /* 0x000fc800078e0225 */
[----:B------:R-:W-:Y:S01]  /*2910*/  VIADD R9, R9, UR4 ;  /* 0x0000000409097c36 */ /* 0x000fe20008000000 */
[----:B------:R-:W-:Y:S01]  /*2920*/  SHF.R.U32.HI R24, RZ, 0x1f, R29 ;  /* 0x0000001fff187819 */ /* 0x000fe2000001161d */
[----:B------:R-:W-:Y:S02]  /*2930*/  ULDC.64 UR4, c[0x0][0x220] ;  /* 0x0000880000047ab9 */ /* 0x000fe40000000a00 */
[----:B------:R-:W-:Y:S01]  /*2940*/  IMAD R6, R6, 0x4, R9 ;  /* 0x0000000406067824 */ /* 0x000fe200078e0209 */
[----:B------:R-:W-:Y:S01]  /*2950*/  BAR.SYNC.DEFER_BLOCKING 0x0 ;  /* 0x0000000000007b1d */ /* 0x000fe20000010000 */
[----:B------:R-:W-:-:S05]  /*2960*/  LEA.HI.SX32 R24, R29, R24, 0x1d ;  /* 0x000000181d187211 */ /* 0x000fca00078feaff */
[----:B------:R-:W5:Y:S04]  /*2970*/  LDS.128 R8, [R8] ;  /* 0x0000000008087984 */ /* 0x000f680000000c00 */
[----:B------:R-:W5:Y:S01]  /*2980*/  LDS.128 R4, [R6+0x800] ;  /* 0x0008000006047984 */ /* 0x000f620000000c00 */
[----:B------:R-:W-:Y:S01]  /*2990*/  IMAD R25, R24, -0x24, R21 ;  /* 0xffffffdc18197824 */ /* 0x000fe200078e0215 */
[----:B------:R-:W-:Y:S02]  /*29a0*/  SEL R20, R20, 0x8, P1 ;  /* 0x0000000814147807 */ /* 0x000fe40000800000 */
[----:B------:R-:W-:Y:S01]  /*29b0*/  ISETP.GE.AND P1, PT, R21, 0x90, PT ;  /* 0x000000901500780c */ /* 0x000fe20003f26270 */
[----:B------:R-:W-:Y:S01]  /*29c0*/  IMAD R25, R24, 0x6c00, R25 ;  /* 0x00006c0018197824 */ /* 0x000fe200078e0219 */
[----:B--2---:R-:W-:-:S02]  /*29d0*/  LOP3.LUT R12, R28, 0x10, RZ, 0xfc, !PT ;  /* 0x000000101c0c7812 */ /* 0x004fc400078efcff */
[----:B------:R-:W-:Y:S01]  /*29e0*/  SEL R19, R19, 0x8, P2 ;  /* 0x0000000813137807 */ /* 0x000fe20001000000 */
[C---:B------:R-:W-:Y:S01]  /*29f0*/  IMAD R25, R28.reuse, 0x24, R25 ;  /* 0x000000241c197824 */ /* 0x040fe200078e0219 */
[----:B------:R-:W-:Y:S02]  /*2a00*/  ISETP.LT.AND P2, PT, R28, 0x120, !P1 ;  /* 0x000001201c00780c */ /* 0x000fe40004f41270 */
[----:B------:R-:W-:Y:S01]  /*2a10*/  ISETP.LT.AND P1, PT, R12, 0x120, !P1 ;  /* 0x000001200c00780c */ /* 0x000fe20004f21270 */
[----:B------:R-:W-:Y:S02]  /*2a20*/  IMAD R21, R3, 0x120, R2 ;  /* 0x0000012003157824 */ /* 0x000fe400078e0202 */
[C---:B---3--:R-:W-:Y:S01]  /*2a30*/  VIADD R13, R25.reuse, 0x240 ;  /* 0x00000240190d7836 */ /* 0x048fe20000000000 */
[----:B----4-:R-:W-:Y:S01]  /*2a40*/  SEL R15, R0, 0x8, P3 ;  /* 0x00000008000f7807 */ /* 0x010fe20001800000 */
[----:B-1----:R-:W-:Y:S01]  /*2a50*/  IMAD.WIDE R2, R25, 0x4, R22 ;  /* 0x0000000419027825 */ /* 0x002fe200078e0216 */
[----:B------:R-:W-:-:S02]  /*2a60*/  SEL R16, R16, 0x8, P4 ;  /* 0x0000000810107807 */ /* 0x000fc40002000000 */
[----:B------:R-:W-:Y:S01]  /*2a70*/  SEL R17, R17, 0x8, P5 ;  /* 0x0000000811117807 */ /* 0x000fe20002800000 */
[----:B------:R-:W-:Y:S01]  /*2a80*/  IMAD.WIDE R12, R13, 0x4, R22 ;  /* 0x000000040d0c7825 */ /* 0x000fe200078e0216 */
[----:B------:R-:W-:Y:S02]  /*2a90*/  SEL R18, R18, 0x8, P6 ;  /* 0x0000000812127807 */ /* 0x000fe40003000000 */
[----:B------:R-:W-:Y:S02]  /*2aa0*/  IADD3 R14, P3, R21, UR4, RZ ;  /* 0x00000004150e7c10 */ /* 0x000fe4000ff7e0ff */
[----:B------:R-:W-:Y:S02]  /*2ab0*/  PRMT R30, R31, 0x3340, R30 ;  /* 0x000033401f1e7816 */ /* 0x000fe4000000001e */
[----:B------:R-:W-:Y:S02]  /*2ac0*/  PRMT R19, R20, 0x3340, R19 ;  /* 0x0000334014137816 */ /* 0x000fe40000000013 */
[----:B------:R-:W-:-:S02]  /*2ad0*/  PRMT R16, R15, 0x3340, R16 ;  /* 0x000033400f107816 */ /* 0x000fc40000000010 */
[----:B------:R-:W-:Y:S02]  /*2ae0*/  PRMT R17, R17, 0x3340, R18 ;  /* 0x0000334011117816 */ /* 0x000fe40000000012 */
[----:B------:R-:W-:Y:S01]  /*2af0*/  LEA.HI.X.SX32 R15, R21, UR5, 0x1, P3 ;  /* 0x00000005150f7c11 */ /* 0x000fe200098f0eff */
[----:B-----5:R1:W-:Y:S01]  /*2b00*/  @P2 STG.E.128 desc[UR6][R2.64], R8 ;  /* 0x0000000802002986 */ /* 0x0203e2000c101d06 */
[----:B------:R-:W-:-:S03]  /*2b10*/  PRMT R30, R30, 0x5410, R19 ;  /* 0x000054101e1e7816 */ /* 0x000fc60000000013 */
[----:B0-----:R1:W-:Y:S01]  /*2b20*/  @P1 STG.E.128 desc[UR6][R12.64], R4 ;  /* 0x000000040c001986 */ /* 0x0013e2000c101d06 */
[----:B------:R-:W-:Y:S01]  /*2b30*/  PRMT R31, R16, 0x5410, R17 ;  /* 0x00005410101f7816 */ /* 0x000fe20000000011 */
[----:B------:R-:W-:Y:S06]  /*2b40*/  @!P0 EXIT ;  /* 0x000000000000894d */ /* 0x000fec0003800000 */
[----:B------:R-:W-:Y:S01]  /*2b50*/  STG.E.64 desc[UR6][R14.64], R30 ;  /* 0x0000001e0e007986 */ /* 0x000fe2000c101b06 */
[----:B------:R-:W-:Y:S05]  /*2b60*/  EXIT ;  /* 0x000000000000794d */ /* 0x000fea0003800000 */
.L_x_0:
[----:B------:R-:W-:-:S00]  /*2b70*/  BRA `(.L_x_0) ;  /* 0xfffffffc00fc7947 */ /* 0x000fc0000383ffff */
[----:B------:R-:W-:-:S00]  /*2b80*/  NOP ;  /* 0x0000000000007918 */ /* 0x000fc00000000000 */
[----:B------:R-:W-:-:S00]  /*2b90*/  NOP ;  /* 0x0000000000007918 */ /* 0x000fc00000000000 */
[----:B------:R-:W-:-:S00]  /*2ba0*/  NOP ;  /* 0x0000000000007918 */ /* 0x000fc00000000000 */
[----:B------:R-:W-:-:S00]  /*2bb0*/  NOP ;  /* 0x0000000000007918 */ /* 0x000fc00000000000 */
[----:B------:R-:W-:-:S00]  /*2bc0*/  NOP ;  /* 0x0000000000007918 */ /* 0x000fc00000000000 */
[----:B------:R-:W-:-:S00]  /*2bd0*/  NOP ;  /* 0x0000000000007918 */ /* 0x000fc00000000000 */
[----:B------:R-:W-:-:S00]  /*2be0*/  NOP ;  /* 0x0000000000007918 */ /* 0x000fc00000000000 */
[----:B------:R-:W-:-:S00]  /*2bf0*/  NOP ;  /* 0x0000000000007918 */ /* 0x000fc00000000000 */
.L_x_1:


//--------------------- .nv.shared.triton_poi_fused_max_pool2d_with_indices_33 --------------------------
	.section	.nv.shared.triton_poi_fused_max_pool2d_with_indices_33,"aw",@nobits
	.sectionflags	@""
	.align	16
	.zero		1024


//--------------------- .nv.constant0.triton_poi_fused_max_pool2d_with_indices_33 --------------------------
	.section	.nv.constant0.triton_poi_fused_max_pool2d_with_indices_33,"a",@progbits
	.sectionflags	@""
	.align	4
.nv.constant0.triton_poi_fused_max_pool2d_with_indices_33:
	.zero		560
